//
// Generated by NVIDIA NVVM Compiler
//
// Compiler Build ID: CL-36424714
// Cuda compilation tools, release 13.0, V13.0.88
// Based on NVVM 20.0.0
//

.version 9.0
.target sm_100
.address_size 64

	// .globl	sconv_update_C128_K128
// _ZZ22sconv_update_C128_K128E5share has been demoted

.visible .entry sconv_update_C128_K128(
	.param .u64 .ptr .align 1 sconv_update_C128_K128_param_0,
	.param .u64 .ptr .align 1 sconv_update_C128_K128_param_1,
	.param .u64 .ptr .align 1 sconv_update_C128_K128_param_2,
	.param .u64 .ptr .align 1 sconv_update_C128_K128_param_3,
	.param .f32 sconv_update_C128_K128_param_4,
	.param .u32 sconv_update_C128_K128_param_5,
	.param .u32 sconv_update_C128_K128_param_6,
	.param .u32 sconv_update_C128_K128_param_7,
	.param .u32 sconv_update_C128_K128_param_8,
	.param .u32 sconv_update_C128_K128_param_9,
	.param .u32 sconv_update_C128_K128_param_10,
	.param .u32 sconv_update_C128_K128_param_11,
	.param .u32 sconv_update_C128_K128_param_12,
	.param .u32 sconv_update_C128_K128_param_13,
	.param .u32 sconv_update_C128_K128_param_14,
	.param .u32 sconv_update_C128_K128_param_15,
	.param .u32 sconv_update_C128_K128_param_16,
	.param .u32 sconv_update_C128_K128_param_17,
	.param .u32 sconv_update_C128_K128_param_18,
	.param .u32 sconv_update_C128_K128_param_19,
	.param .u32 sconv_update_C128_K128_param_20,
	.param .u32 sconv_update_C128_K128_param_21,
	.param .u32 sconv_update_C128_K128_param_22,
	.param .u32 sconv_update_C128_K128_param_23,
	.param .u32 sconv_update_C128_K128_param_24,
	.param .u32 sconv_update_C128_K128_param_25,
	.param .u32 sconv_update_C128_K128_param_26,
	.param .u32 sconv_update_C128_K128_param_27,
	.param .u32 sconv_update_C128_K128_param_28,
	.param .u32 sconv_update_C128_K128_param_29,
	.param .u32 sconv_update_C128_K128_param_30,
	.param .u32 sconv_update_C128_K128_param_31,
	.param .u32 sconv_update_C128_K128_param_32,
	.param .u32 sconv_update_C128_K128_param_33,
	.param .u32 sconv_update_C128_K128_param_34,
	.param .u32 sconv_update_C128_K128_param_35,
	.param .u32 sconv_update_C128_K128_param_36,
	.param .u32 sconv_update_C128_K128_param_37,
	.param .u32 sconv_update_C128_K128_param_38,
	.param .u32 sconv_update_C128_K128_param_39,
	.param .u32 sconv_update_C128_K128_param_40,
	.param .u32 sconv_update_C128_K128_param_41,
	.param .u32 sconv_update_C128_K128_param_42
)
{
	.reg .b32 	%r<7>;
	.reg .b32 	%f<2>;
	.reg .b64 	%rd<5>;
	// demoted variable
	.shared .align 4 .b8 _ZZ22sconv_update_C128_K128E5share[33304];
	ld.param.u64 	%rd1, [sconv_update_C128_K128_param_0];
	ld.param.u64 	%rd2, [sconv_update_C128_K128_param_1];
	cvta.to.global.u64 	%rd3, %rd1;
	cvta.to.global.u64 	%rd4, %rd2;
	mov.u32 	%r1, %tid.x;
	shl.b32 	%r2, %r1, 2;
	mov.u32 	%r3, _ZZ22sconv_update_C128_K128E5share;
	add.s32 	%r4, %r3, %r2;
	mov.b32 	%r5, 1065353216;
	st.shared.u32 	[%r4], %r5;
	sub.s32 	%r6, %r3, %r2;
	ld.shared.f32 	%f1, [%r6+1020];
	st.global.f32 	[%rd4], %f1;
	st.global.f32 	[%rd3], %f1;
	ret;

}


// ===== COMPILED SASS (sm_100) =====

	.target	sm_100

	.elftype	@"ET_EXEC"


//--------------------- .note.nv.tkinfo           --------------------------
	.section	.note.nv.tkinfo,"",@"SHT_NOTE"
	.sectionflags	@"SHF_NOTE_NV_TKINFO"
	.tkinfo
        /*0018*/ 	.word	0x00000002
        /*0030*/ 	.string	""
        /*0030*/ 	.string	"ptxas"
        /*0030*/ 	.string	"Cuda compilation tools, release 13.0, V13.0.88"
        /*0030*/ 	.string	"Build cuda_13.0.r13.0/compiler.36424714_0"
        /*0030*/ 	.string	"-arch sm_100 -m 64 "



//--------------------- .note.nv.cuinfo           --------------------------
	.section	.note.nv.cuinfo,"",@"SHT_NOTE"
	.sectionflags	@"SHF_NOTE_NV_CUINFO"
        /*0018*/ 	.short	0x0002
        /*001a*/ 	.short	0x0064
        /*001c*/ 	.short	0x0082
	.zero		2


//--------------------- .nv.info                  --------------------------
	.section	.nv.info,"",@"SHT_CUDA_INFO"
	.align	4


	//----- nvinfo : EIATTR_REGCOUNT
	.align		4
        /*0000*/ 	.byte	0x04, 0x2f
        /*0002*/ 	.short	(.L_1 - .L_0)
	.align		4
.L_0:
        /*0004*/ 	.word	index@(sconv_update_C128_K128)
        /*0008*/ 	.word	0x0000000c


	//----- nvinfo : EIATTR_FRAME_SIZE
	.align		4
.L_1:
        /*000c*/ 	.byte	0x04, 0x11
        /*000e*/ 	.short	(.L_3 - .L_2)
	.align		4
.L_2:
        /*0010*/ 	.word	index@(sconv_update_C128_K128)
        /*0014*/ 	.word	0x00000000


	//----- nvinfo : EIATTR_MIN_STACK_SIZE
	.align		4
.L_3:
        /*0018*/ 	.byte	0x04, 0x12
        /*001a*/ 	.short	(.L_5 - .L_4)
	.align		4
.L_4:
        /*001c*/ 	.word	index@(sconv_update_C128_K128)
        /*0020*/ 	.word	0x00000000
.L_5:


//--------------------- .nv.compat                --------------------------
	.section	.nv.compat,"",@"SHT_CUDA_COMPAT_INFO"
	.align	4
        /*0000*/ 	.byte	0x02, 0x09, 0x00, 0x00, 0x02, 0x02, 0x01, 0x00, 0x02, 0x05, 0x05, 0x00, 0x03, 0x07, 0x01, 0x01
        /*0010*/ 	.byte	0x02, 0x03, 0x00, 0x00, 0x02, 0x06, 0x01, 0x00, 0x04, 0x0b, 0x08, 0x00, 0x09, 0x00, 0x00, 0x00
        /*0020*/ 	.byte	0x00, 0x00, 0x00, 0x00


//--------------------- .nv.info.sconv_update_C128_K128 --------------------------
	.section	.nv.info.sconv_update_C128_K128,"",@"SHT_CUDA_INFO"
	.sectionflags	@""
	.align	4


	//----- nvinfo : EIATTR_CUDA_API_VERSION
	.align		4
        /*0000*/ 	.byte	0x04, 0x37
        /*0002*/ 	.short	(.L_7 - .L_6)
.L_6:
        /*0004*/ 	.word	0x00000082


	//----- nvinfo : EIATTR_KPARAM_INFO
	.align		4
.L_7:
        /*0008*/ 	.byte	0x04, 0x17
        /*000a*/ 	.short	(.L_9 - .L_8)
.L_8:
        /*000c*/ 	.word	0x00000000
        /*0010*/ 	.short	0x002a
        /*0012*/ 	.short	0x00b8
        /*0014*/ 	.byte	0x00, 0xf0, 0x11, 0x00


	//----- nvinfo : EIATTR_KPARAM_INFO
	.align		4
.L_9:
        /*0018*/ 	.byte	0x04, 0x17
        /*001a*/ 	.short	(.L_11 - .L_10)
.L_10:
        /*001c*/ 	.word	0x00000000
        /*0020*/ 	.short	0x0029
        /*0022*/ 	.short	0x00b4
        /*0024*/ 	.byte	0x00, 0xf0, 0x11, 0x00


	//----- nvinfo : EIATTR_KPARAM_INFO
	.align		4
.L_11:
        /*0028*/ 	.byte	0x04, 0x17
        /*002a*/ 	.short	(.L_13 - .L_12)
.L_12:
        /*002c*/ 	.word	0x00000000
        /*0030*/ 	.short	0x0028
        /*0032*/ 	.short	0x00b0
        /*0034*/ 	.byte	0x00, 0xf0, 0x11, 0x00


	//----- nvinfo : EIATTR_KPARAM_INFO
	.align		4
.L_13:
        /*0038*/ 	.byte	0x04, 0x17
        /*003a*/ 	.short	(.L_15 - .L_14)
.L_14:
        /*003c*/ 	.word	0x00000000
        /*0040*/ 	.short	0x0027
        /*0042*/ 	.short	0x00ac
        /*0044*/ 	.byte	0x00, 0xf0, 0x11, 0x00


	//----- nvinfo : EIATTR_KPARAM_INFO
	.align		4
.L_15:
        /*0048*/ 	.byte	0x04, 0x17
        /*004a*/ 	.short	(.L_17 - .L_16)
.L_16:
        /*004c*/ 	.word	0x00000000
        /*0050*/ 	.short	0x0026
        /*0052*/ 	.short	0x00a8
        /*0054*/ 	.byte	0x00, 0xf0, 0x11, 0x00


	//----- nvinfo : EIATTR_KPARAM_INFO
	.align		4
.L_17:
        /*0058*/ 	.byte	0x04, 0x17
        /*005a*/ 	.short	(.L_19 - .L_18)
.L_18:
        /*005c*/ 	.word	0x00000000
        /*0060*/ 	.short	0x0025
        /*0062*/ 	.short	0x00a4
        /*0064*/ 	.byte	0x00, 0xf0, 0x11, 0x00


	//----- nvinfo : EIATTR_KPARAM_INFO
	.align		4
.L_19:
        /*0068*/ 	.byte	0x04, 0x17
        /*006a*/ 	.short	(.L_21 - .L_20)
.L_20:
        /*006c*/ 	.word	0x00000000
        /*0070*/ 	.short	0x0024
        /*0072*/ 	.short	0x00a0
        /*0074*/ 	.byte	0x00, 0xf0, 0x11, 0x00


	//----- nvinfo : EIATTR_KPARAM_INFO
	.align		4
.L_21:
        /*0078*/ 	.byte	0x04, 0x17
        /*007a*/ 	.short	(.L_23 - .L_22)
.L_22:
        /*007c*/ 	.word	0x00000000
        /*0080*/ 	.short	0x0023
        /*0082*/ 	.short	0x009c
        /*0084*/ 	.byte	0x00, 0xf0, 0x11, 0x00


	//----- nvinfo : EIATTR_KPARAM_INFO
	.align		4
.L_23:
        /*0088*/ 	.byte	0x04, 0x17
        /*008a*/ 	.short	(.L_25 - .L_24)
.L_24:
        /*008c*/ 	.word	0x00000000
        /*0090*/ 	.short	0x0022
        /*0092*/ 	.short	0x0098
        /*0094*/ 	.byte	0x00, 0xf0, 0x11, 0x00


	//----- nvinfo : EIATTR_KPARAM_INFO
	.align		4
.L_25:
        /*0098*/ 	.byte	0x04, 0x17
        /*009a*/ 	.short	(.L_27 - .L_26)
.L_26:
        /*009c*/ 	.word	0x00000000
        /*00a0*/ 	.short	0x0021
        /*00a2*/ 	.short	0x0094
        /*00a4*/ 	.byte	0x00, 0xf0, 0x11, 0x00


	//----- nvinfo : EIATTR_KPARAM_INFO
	.align		4
.L_27:
        /*00a8*/ 	.byte	0x04, 0x17
        /*00aa*/ 	.short	(.L_29 - .L_28)
.L_28:
        /*00ac*/ 	.word	0x00000000
        /*00b0*/ 	.short	0x0020
        /*00b2*/ 	.short	0x0090
        /*00b4*/ 	.byte	0x00, 0xf0, 0x11, 0x00


	//----- nvinfo : EIATTR_KPARAM_INFO
	.align		4
.L_29:
        /*00b8*/ 	.byte	0x04, 0x17
        /*00ba*/ 	.short	(.L_31 - .L_30)
.L_30:
        /*00bc*/ 	.word	0x00000000
        /*00c0*/ 	.short	0x001f
        /*00c2*/ 	.short	0x008c
        /*00c4*/ 	.byte	0x00, 0xf0, 0x11, 0x00


	//----- nvinfo : EIATTR_KPARAM_INFO
	.align		4
.L_31:
        /*00c8*/ 	.byte	0x04, 0x17
        /*00ca*/ 	.short	(.L_33 - .L_32)
.L_32:
        /*00cc*/ 	.word	0x00000000
        /*00d0*/ 	.short	0x001e
        /*00d2*/ 	.short	0x0088
        /*00d4*/ 	.byte	0x00, 0xf0, 0x11, 0x00


	//----- nvinfo : EIATTR_KPARAM_INFO
	.align		4
.L_33:
        /*00d8*/ 	.byte	0x04, 0x17
        /*00da*/ 	.short	(.L_35 - .L_34)
.L_34:
        /*00dc*/ 	.word	0x00000000
        /*00e0*/ 	.short	0x001d
        /*00e2*/ 	.short	0x0084
        /*00e4*/ 	.byte	0x00, 0xf0, 0x11, 0x00


	//----- nvinfo : EIATTR_KPARAM_INFO
	.align		4
.L_35:
        /*00e8*/ 	.byte	0x04, 0x17
        /*00ea*/ 	.short	(.L_37 - .L_36)
.L_36:
        /*00ec*/ 	.word	0x00000000
        /*00f0*/ 	.short	0x001c
        /*00f2*/ 	.short	0x0080
        /*00f4*/ 	.byte	0x00, 0xf0, 0x11, 0x00


	//----- nvinfo : EIATTR_KPARAM_INFO
	.align		4
.L_37:
        /*00f8*/ 	.byte	0x04, 0x17
        /*00fa*/ 	.short	(.L_39 - .L_38)
.L_38:
        /*00fc*/ 	.word	0x00000000
        /*0100*/ 	.short	0x001b
        /*0102*/ 	.short	0x007c
        /*0104*/ 	.byte	0x00, 0xf0, 0x11, 0x00


	//----- nvinfo : EIATTR_KPARAM_INFO
	.align		4
.L_39:
        /*0108*/ 	.byte	0x04, 0x17
        /*010a*/ 	.short	(.L_41 - .L_40)
.L_40:
        /*010c*/ 	.word	0x00000000
        /*0110*/ 	.short	0x001a
        /*0112*/ 	.short	0x0078
        /*0114*/ 	.byte	0x00, 0xf0, 0x11, 0x00


	//----- nvinfo : EIATTR_KPARAM_INFO
	.align		4
.L_41:
        /*0118*/ 	.byte	0x04, 0x17
        /*011a*/ 	.short	(.L_43 - .L_42)
.L_42:
        /*011c*/ 	.word	0x00000000
        /*0120*/ 	.short	0x0019
        /*0122*/ 	.short	0x0074
        /*0124*/ 	.byte	0x00, 0xf0, 0x11, 0x00


	//----- nvinfo : EIATTR_KPARAM_INFO
	.align		4
.L_43:
        /*0128*/ 	.byte	0x04, 0x17
        /*012a*/ 	.short	(.L_45 - .L_44)
.L_44:
        /*012c*/ 	.word	0x00000000
        /*0130*/ 	.short	0x0018
        /*0132*/ 	.short	0x0070
        /*0134*/ 	.byte	0x00, 0xf0, 0x11, 0x00


	//----- nvinfo : EIATTR_KPARAM_INFO
	.align		4
.L_45:
        /*0138*/ 	.byte	0x04, 0x17
        /*013a*/ 	.short	(.L_47 - .L_46)
.L_46:
        /*013c*/ 	.word	0x00000000
        /*0140*/ 	.short	0x0017
        /*0142*/ 	.short	0x006c
        /*0144*/ 	.byte	0x00, 0xf0, 0x11, 0x00


	//----- nvinfo : EIATTR_KPARAM_INFO
	.align		4
.L_47:
        /*0148*/ 	.byte	0x04, 0x17
        /*014a*/ 	.short	(.L_49 - .L_48)
.L_48:
        /*014c*/ 	.word	0x00000000
        /*0150*/ 	.short	0x0016
        /*0152*/ 	.short	0x0068
        /*0154*/ 	.byte	0x00, 0xf0, 0x11, 0x00


	//----- nvinfo : EIATTR_KPARAM_INFO
	.align		4
.L_49:
        /*0158*/ 	.byte	0x04, 0x17
        /*015a*/ 	.short	(.L_51 - .L_50)
.L_50:
        /*015c*/ 	.word	0x00000000
        /*0160*/ 	.short	0x0015
        /*0162*/ 	.short	0x0064
        /*0164*/ 	.byte	0x00, 0xf0, 0x11, 0x00


	//----- nvinfo : EIATTR_KPARAM_INFO
	.align		4
.L_51:
        /*0168*/ 	.byte	0x04, 0x17
        /*016a*/ 	.short	(.L_53 - .L_52)
.L_52:
        /*016c*/ 	.word	0x00000000
        /*0170*/ 	.short	0x0014
        /*0172*/ 	.short	0x0060
        /*0174*/ 	.byte	0x00, 0xf0, 0x11, 0x00


	//----- nvinfo : EIATTR_KPARAM_INFO
	.align		4
.L_53:
        /*0178*/ 	.byte	0x04, 0x17
        /*017a*/ 	.short	(.L_55 - .L_54)
.L_54:
        /*017c*/ 	.word	0x00000000
        /*0180*/ 	.short	0x0013
        /*0182*/ 	.short	0x005c
        /*0184*/ 	.byte	0x00, 0xf0, 0x11, 0x00


	//----- nvinfo : EIATTR_KPARAM_INFO
	.align		4
.L_55:
        /*0188*/ 	.byte	0x04, 0x17
        /*018a*/ 	.short	(.L_57 - .L_56)
.L_56:
        /*018c*/ 	.word	0x00000000
        /*0190*/ 	.short	0x0012
        /*0192*/ 	.short	0x0058
        /*0194*/ 	.byte	0x00, 0xf0, 0x11, 0x00


	//----- nvinfo : EIATTR_KPARAM_INFO
	.align		4
.L_57:
        /*0198*/ 	.byte	0x04, 0x17
        /*019a*/ 	.short	(.L_59 - .L_58)
.L_58:
        /*019c*/ 	.word	0x00000000
        /*01a0*/ 	.short	0x0011
        /*01a2*/ 	.short	0x0054
        /*01a4*/ 	.byte	0x00, 0xf0, 0x11, 0x00


	//----- nvinfo : EIATTR_KPARAM_INFO
	.align		4
.L_59:
        /*01a8*/ 	.byte	0x04, 0x17
        /*01aa*/ 	.short	(.L_61 - .L_60)
.L_60:
        /*01ac*/ 	.word	0x00000000
        /*01b0*/ 	.short	0x0010
        /*01b2*/ 	.short	0x0050
        /*01b4*/ 	.byte	0x00, 0xf0, 0x11, 0x00


	//----- nvinfo : EIATTR_KPARAM_INFO
	.align		4
.L_61:
        /*01b8*/ 	.byte	0x04, 0x17
        /*01ba*/ 	.short	(.L_63 - .L_62)
.L_62:
        /*01bc*/ 	.word	0x00000000
        /*01c0*/ 	.short	0x000f
        /*01c2*/ 	.short	0x004c
        /*01c4*/ 	.byte	0x00, 0xf0, 0x11, 0x00


	//----- nvinfo : EIATTR_KPARAM_INFO
	.align		4
.L_63:
        /*01c8*/ 	.byte	0x04, 0x17
        /*01ca*/ 	.short	(.L_65 - .L_64)
.L_64:
        /*01cc*/ 	.word	0x00000000
        /*01d0*/ 	.short	0x000e
        /*01d2*/ 	.short	0x0048
        /*01d4*/ 	.byte	0x00, 0xf0, 0x11, 0x00


	//----- nvinfo : EIATTR_KPARAM_INFO
	.align		4
.L_65:
        /*01d8*/ 	.byte	0x04, 0x17
        /*01da*/ 	.short	(.L_67 - .L_66)
.L_66:
        /*01dc*/ 	.word	0x00000000
        /*01e0*/ 	.short	0x000d
        /*01e2*/ 	.short	0x0044
        /*01e4*/ 	.byte	0x00, 0xf0, 0x11, 0x00


	//----- nvinfo : EIATTR_KPARAM_INFO
	.align		4
.L_67:
        /*01e8*/ 	.byte	0x04, 0x17
        /*01ea*/ 	.short	(.L_69 - .L_68)
.L_68:
        /*01ec*/ 	.word	0x00000000
        /*01f0*/ 	.short	0x000c
        /*01f2*/ 	.short	0x0040
        /*01f4*/ 	.byte	0x00, 0xf0, 0x11, 0x00


	//----- nvinfo : EIATTR_KPARAM_INFO
	.align		4
.L_69:
        /*01f8*/ 	.byte	0x04, 0x17
        /*01fa*/ 	.short	(.L_71 - .L_70)
.L_70:
        /*01fc*/ 	.word	0x00000000
        /*0200*/ 	.short	0x000b
        /*0202*/ 	.short	0x003c
        /*0204*/ 	.byte	0x00, 0xf0, 0x11, 0x00


	//----- nvinfo : EIATTR_KPARAM_INFO
	.align		4
.L_71:
        /*0208*/ 	.byte	0x04, 0x17
        /*020a*/ 	.short	(.L_73 - .L_72)
.L_72:
        /*020c*/ 	.word	0x00000000
        /*0210*/ 	.short	0x000a
        /*0212*/ 	.short	0x0038
        /*0214*/ 	.byte	0x00, 0xf0, 0x11, 0x00


	//----- nvinfo : EIATTR_KPARAM_INFO
	.align		4
.L_73:
        /*0218*/ 	.byte	0x04, 0x17
        /*021a*/ 	.short	(.L_75 - .L_74)
.L_74:
        /*021c*/ 	.word	0x00000000
        /*0220*/ 	.short	0x0009
        /*0222*/ 	.short	0x0034
        /*0224*/ 	.byte	0x00, 0xf0, 0x11, 0x00


	//----- nvinfo : EIATTR_KPARAM_INFO
	.align		4
.L_75:
        /*0228*/ 	.byte	0x04, 0x17
        /*022a*/ 	.short	(.L_77 - .L_76)
.L_76:
        /*022c*/ 	.word	0x00000000
        /*0230*/ 	.short	0x0008
        /*0232*/ 	.short	0x0030
        /*0234*/ 	.byte	0x00, 0xf0, 0x11, 0x00


	//----- nvinfo : EIATTR_KPARAM_INFO
	.align		4
.L_77:
        /*0238*/ 	.byte	0x04, 0x17
        /*023a*/ 	.short	(.L_79 - .L_78)
.L_78:
        /*023c*/ 	.word	0x00000000
        /*0240*/ 	.short	0x0007
        /*0242*/ 	.short	0x002c
        /*0244*/ 	.byte	0x00, 0xf0, 0x11, 0x00


	//----- nvinfo : EIATTR_KPARAM_INFO
	.align		4
.L_79:
        /*0248*/ 	.byte	0x04, 0x17
        /*024a*/ 	.short	(.L_81 - .L_80)
.L_80:
        /*024c*/ 	.word	0x00000000
        /*0250*/ 	.short	0x0006
        /*0252*/ 	.short	0x0028
        /*0254*/ 	.byte	0x00, 0xf0, 0x11, 0x00


	//----- nvinfo : EIATTR_KPARAM_INFO
	.align		4
.L_81:
        /*0258*/ 	.byte	0x04, 0x17
        /*025a*/ 	.short	(.L_83 - .L_82)
.L_82:
        /*025c*/ 	.word	0x00000000
        /*0260*/ 	.short	0x0005
        /*0262*/ 	.short	0x0024
        /*0264*/ 	.byte	0x00, 0xf0, 0x11, 0x00


	//----- nvinfo : EIATTR_KPARAM_INFO
	.align		4
.L_83:
        /*0268*/ 	.byte	0x04, 0x17
        /*026a*/ 	.short	(.L_85 - .L_84)
.L_84:
        /*026c*/ 	.word	0x00000000
        /*0270*/ 	.short	0x0004
        /*0272*/ 	.short	0x0020
        /*0274*/ 	.byte	0x00, 0xf0, 0x11, 0x00


	//----- nvinfo : EIATTR_KPARAM_INFO
	.align		4
.L_85:
        /*0278*/ 	.byte	0x04, 0x17
        /*027a*/ 	.short	(.L_87 - .L_86)
.L_86:
        /*027c*/ 	.word	0x00000000
        /*0280*/ 	.short	0x0003
        /*0282*/ 	.short	0x0018
        /*0284*/ 	.byte	0x00, 0xf5, 0x21, 0x00


	//----- nvinfo : EIATTR_KPARAM_INFO
	.align		4
.L_87:
        /*0288*/ 	.byte	0x04, 0x17
        /*028a*/ 	.short	(.L_89 - .L_88)
.L_88:
        /*028c*/ 	.word	0x00000000
        /*0290*/ 	.short	0x0002
        /*0292*/ 	.short	0x0010
        /*0294*/ 	.byte	0x00, 0xf5, 0x21, 0x00


	//----- nvinfo : EIATTR_KPARAM_INFO
	.align		4
.L_89:
        /*0298*/ 	.byte	0x04, 0x17
        /*029a*/ 	.short	(.L_91 - .L_90)
.L_90:
        /*029c*/ 	.word	0x00000000
        /*02a0*/ 	.short	0x0001
        /*02a2*/ 	.short	0x0008
        /*02a4*/ 	.byte	0x00, 0xf5, 0x21, 0x00


	//----- nvinfo : EIATTR_KPARAM_INFO
	.align		4
.L_91:
        /*02a8*/ 	.byte	0x04, 0x17
        /*02aa*/ 	.short	(.L_93 - .L_92)
.L_92:
        /*02ac*/ 	.word	0x00000000
        /*02b0*/ 	.short	0x0000
        /*02b2*/ 	.short	0x0000
        /*02b4*/ 	.byte	0x00, 0xf5, 0x21, 0x00


	//----- nvinfo : EIATTR_SPARSE_MMA_MASK
	.align		4
.L_93:
        /*02b8*/ 	.byte	0x03, 0x50
        /*02ba*/ 	.short	0x0000


	//----- nvinfo : EIATTR_MAXREG_COUNT
	.align		4
        /*02bc*/ 	.byte	0x03, 0x1b
        /*02be*/ 	.short	0x00ff


	//----- nvinfo : EIATTR_MERCURY_ISA_VERSION
	.align		4
        /*02c0*/ 	.byte	0x03, 0x5f
        /*02c2*/ 	.short	0x0101


	//----- nvinfo : EIATTR_VRC_CTA_INIT_COUNT
	.align		4
        /*02c4*/ 	.byte	0x02, 0x4a
	.zero		1
	.zero		1


	//----- nvinfo : EIATTR_EXIT_INSTR_OFFSETS
	.align		4
        /*02c8*/ 	.byte	0x04, 0x1c
        /*02ca*/ 	.short	(.L_95 - .L_94)


	//   ....[0]....
.L_94:
        /*02cc*/ 	.word	0x000000f0


	//----- nvinfo : EIATTR_CBANK_PARAM_SIZE
	.align		4
.L_95:
        /*02d0*/ 	.byte	0x03, 0x19
        /*02d2*/ 	.short	0x00bc


	//----- nvinfo : EIATTR_PARAM_CBANK
	.align		4
        /*02d4*/ 	.byte	0x04, 0x0a
        /*02d6*/ 	.short	(.L_97 - .L_96)
	.align		4
.L_96:
        /*02d8*/ 	.word	index@(.nv.constant0.sconv_update_C128_K128)
        /*02dc*/ 	.short	0x0380
        /*02de*/ 	.short	0x00bc


	//----- nvinfo : EIATTR_SW_WAR
	.align		4
.L_97:
        /*02e0*/ 	.byte	0x04, 0x36
        /*02e2*/ 	.short	(.L_99 - .L_98)
.L_98:
        /*02e4*/ 	.word	0x00000008
.L_99:


//--------------------- .nv.callgraph             --------------------------
	.section	.nv.callgraph,"",@"SHT_CUDA_CALLGRAPH"
	.align	4
	.sectionentsize	8
	.align		4
        /*0000*/ 	.word	0x00000000
	.align		4
        /*0004*/ 	.word	0xffffffff
	.align		4
        /*0008*/ 	.word	0x00000000
	.align		4
        /*000c*/ 	.word	0xfffffffe
	.align		4
        /*0010*/ 	.word	0x00000000
	.align		4
        /*0014*/ 	.word	0xfffffffd
	.align		4
        /*0018*/ 	.word	0x00000000
	.align		4
        /*001c*/ 	.word	0xfffffffc


//--------------------- .text.sconv_update_C128_K128 --------------------------
	.section	.text.sconv_update_C128_K128,"ax",@progbits
	.align	128
        .global         sconv_update_C128_K128
        .type           sconv_update_C128_K128,@function
        .size           sconv_update_C128_K128,(.L_x_1 - sconv_update_C128_K128)
        .other          sconv_update_C128_K128,@"STO_CUDA_ENTRY STV_DEFAULT"
sconv_update_C128_K128:
.text.sconv_update_C128_K128:
[----:B------:R-:W-:Y:S01]  /*0000*/  LDC R1, c[0x0][0x37c] ;  /* 0x0000df00ff017b82 */ /* 0x000fe20000000800 */
[----:B------:R-:W0:Y:S01]  /*0010*/  S2R R3, SR_CgaCtaId ;  /* 0x0000000000037919 */ /* 0x000e220000008800 */
[----:B------:R-:W-:Y:S01]  /*0020*/  MOV R0, 0x400 ;  /* 0x0000040000007802 */ /* 0x000fe20000000f00 */
[----:B------:R-:W-:Y:S01]  /*0030*/  IMAD.MOV.U32 R9, RZ, RZ, 0x3f800000 ;  /* 0x3f800000ff097424 */ /* 0x000fe200078e00ff */
[----:B------:R-:W1:Y:S01]  /*0040*/  LDCU.64 UR4, c[0x0][0x358] ;  /* 0x00006b00ff0477ac */ /* 0x000e620008000a00 */
[----:B------:R-:W2:Y:S01]  /*0050*/  S2R R5, SR_TID.X ;  /* 0x0000000000057919 */ /* 0x000ea20000002100 */
[----:B0-----:R-:W-:Y:S02]  /*0060*/  LEA R0, R3, R0, 0x18 ;  /* 0x0000000003007211 */ /* 0x001fe400078ec0ff */
[----:B------:R-:W1:Y:S02]  /*0070*/  LDC.64 R2, c[0x0][0x388] ;  /* 0x0000e200ff027b82 */ /* 0x000e640000000a00 */
[C---:B--2---:R-:W-:Y:S01]  /*0080*/  LEA R6, R5.reuse, R0, 0x2 ;  /* 0x0000000005067211 */ /* 0x044fe200078e10ff */
[----:B------:R-:W-:-:S04]  /*0090*/  IMAD R0, R5, -0x4, R0 ;  /* 0xfffffffc05007824 */ /* 0x000fc800078e0200 */
[----:B------:R-:W-:Y:S01]  /*00a0*/  STS [R6], R9 ;  /* 0x0000000906007388 */ /* 0x000fe20000000800 */
[----:B------:R-:W0:Y:S03]  /*00b0*/  LDC.64 R4, c[0x0][0x380] ;  /* 0x0000e000ff047b82 */ /* 0x000e260000000a00 */
[----:B------:R-:W1:Y:S04]  /*00c0*/  LDS R7, [R0+0x3fc] ;  /* 0x0003fc0000077984 */ /* 0x000e680000000800 */
[----:B-1----:R-:W-:Y:S04]  /*00d0*/  STG.E desc[UR4][R2.64], R7 ;  /* 0x0000000702007986 */ /* 0x002fe8000c101904 */
[----:B0-----:R-:W-:Y:S01]  /*00e0*/  STG.E desc[UR4][R4.64], R7 ;  /* 0x0000000704007986 */ /* 0x001fe2000c101904 */
[----:B------:R-:W-:Y:S05]  /*00f0*/  EXIT ;  /* 0x000000000000794d */ /* 0x000fea0003800000 */
.L_x_0:
[----:B------:R-:W-:-:S00]  /*0100*/  BRA `(.L_x_0) ;  /* 0xfffffffc00fc7947 */ /* 0x000fc0000383ffff */
[----:B------:R-:W-:-:S00]  /*0110*/  NOP ;  /* 0x0000000000007918 */ /* 0x000fc00000000000 */
        /* <DEDUP_REMOVED lines=14> */
.L_x_1:


//--------------------- .nv.shared.sconv_update_C128_K128 --------------------------
	.section	.nv.shared.sconv_update_C128_K128,"aw",@nobits
	.sectionflags	@""
	.align	4
.nv.shared.sconv_update_C128_K128:
	.zero		34328


//--------------------- .nv.shared.reserved.0     --------------------------
	.section	.nv.shared.reserved.0,"aw",@nobits
	.weak		__nv_reservedSMEM_offset_0_alias
	.size		__nv_reservedSMEM_offset_0_alias, 0, 64
	.other		__nv_reservedSMEM_offset_0_alias,@"STO_CUDA_RESERVED_SHARED STV_DEFAULT"
__nv_reservedSMEM_offset_0_alias:
	.zero		0
	.zero		64


//--------------------- .nv.constant0.sconv_update_C128_K128 --------------------------
	.section	.nv.constant0.sconv_update_C128_K128,"a",@progbits
	.sectionflags	@""
	.align	4
.nv.constant0.sconv_update_C128_K128:
	.zero		1084


//--------------------- SYMBOLS --------------------------

	.type		.nv.reservedSmem.offset0,@object
	.size		.nv.reservedSmem.offset0,0x4
	.type		.nv.reservedSmem.cap,@object
	.size		.nv.reservedSmem.cap,0x4
